	.headerflags	@"EF_CUDA_TEXMODE_UNIFIED EF_CUDA_64BIT_ADDRESS EF_CUDA_ACCELERATORS EF_CUDA_SM90 EF_CUDA_VIRTUAL_SM(EF_CUDA_SM90)"
	.elftype	@"ET_EXEC"


//--------------------- .nv.info                  --------------------------
	.section	.nv.info,"",@"SHT_CUDA_INFO"
	.align	4


	//----- nvinfo : EIATTR_REGCOUNT
	.align		4
        /*0000*/ 	.byte	0x04, 0x2f
        /*0002*/ 	.short	(.L_2 - .L_1)
	.align		4
.L_1:
        /*0004*/ 	.word	index@(triton_poi_fused__to_copy__unsafe_index_add_arange_clamp_floor_mul_rsub_sub_4)
        /*0008*/ 	.word	0x00000011


	//----- nvinfo : EIATTR_MIN_STACK_SIZE
	.align		4
.L_2:
        /*000c*/ 	.byte	0x04, 0x12
        /*000e*/ 	.short	(.L_4 - .L_3)
	.align		4
.L_3:
        /*0010*/ 	.word	index@(triton_poi_fused__to_copy__unsafe_index_add_arange_clamp_floor_mul_rsub_sub_4)
        /*0014*/ 	.word	0x00000000


	//----- nvinfo : EIATTR_FRAME_SIZE
	.align		4
.L_4:
        /*0018*/ 	.byte	0x04, 0x11
        /*001a*/ 	.short	(.L_6 - .L_5)
	.align		4
.L_5:
        /*001c*/ 	.word	index@(triton_poi_fused__to_copy__unsafe_index_add_arange_clamp_floor_mul_rsub_sub_4)
        /*0020*/ 	.word	0x00000000


	//----- nvinfo : EIATTR_MIN_STACK_SIZE
	.align		4
.L_6:
        /*0024*/ 	.byte	0x04, 0x12
        /*0026*/ 	.short	(.L_8 - .L_7)
	.align		4
.L_7:
        /*0028*/ 	.word	index@(triton_poi_fused__to_copy__unsafe_index_add_arange_clamp_floor_mul_rsub_sub_4)
        /*002c*/ 	.word	0x00000000
.L_8:


//--------------------- .nv.info.triton_poi_fused__to_copy__unsafe_index_add_arange_clamp_floor_mul_rsub_sub_4 --------------------------
	.section	.nv.info.triton_poi_fused__to_copy__unsafe_index_add_arange_clamp_floor_mul_rsub_sub_4,"",@"SHT_CUDA_INFO"
	.sectionflags	@""
	.align	4


	//----- nvinfo : EIATTR_CUDA_API_VERSION
	.align		4
        /*0000*/ 	.byte	0x04, 0x37
        /*0002*/ 	.short	(.L_10 - .L_9)
.L_9:
        /*0004*/ 	.word	0x0000007c


	//----- nvinfo : EIATTR_KPARAM_INFO
	.align		4
.L_10:
        /*0008*/ 	.byte	0x04, 0x17
        /*000a*/ 	.short	(.L_12 - .L_11)
.L_11:
        /*000c*/ 	.word	0x00000000
        /*0010*/ 	.short	0x000a
        /*0012*/ 	.short	0x0050
        /*0014*/ 	.byte	0x00, 0xf0, 0x11, 0x00


	//----- nvinfo : EIATTR_KPARAM_INFO
	.align		4
.L_12:
        /*0018*/ 	.byte	0x04, 0x17
        /*001a*/ 	.short	(.L_14 - .L_13)
.L_13:
        /*001c*/ 	.word	0x00000000
        /*0020*/ 	.short	0x0009
        /*0022*/ 	.short	0x0048
        /*0024*/ 	.byte	0x00, 0xf4, 0x21, 0x00


	//----- nvinfo : EIATTR_KPARAM_INFO
	.align		4
.L_14:
        /*0028*/ 	.byte	0x04, 0x17
        /*002a*/ 	.short	(.L_16 - .L_15)
.L_15:
        /*002c*/ 	.word	0x00000000
        /*0030*/ 	.short	0x0008
        /*0032*/ 	.short	0x0040
        /*0034*/ 	.byte	0x00, 0xf4, 0x21, 0x00


	//----- nvinfo : EIATTR_KPARAM_INFO
	.align		4
.L_16:
        /*0038*/ 	.byte	0x04, 0x17
        /*003a*/ 	.short	(.L_18 - .L_17)
.L_17:
        /*003c*/ 	.word	0x00000000
        /*0040*/ 	.short	0x0007
        /*0042*/ 	.short	0x0038
        /*0044*/ 	.byte	0x00, 0xf4, 0x21, 0x00


	//----- nvinfo : EIATTR_KPARAM_INFO
	.align		4
.L_18:
        /*0048*/ 	.byte	0x04, 0x17
        /*004a*/ 	.short	(.L_20 - .L_19)
.L_19:
        /*004c*/ 	.word	0x00000000
        /*0050*/ 	.short	0x0006
        /*0052*/ 	.short	0x0030
        /*0054*/ 	.byte	0x00, 0xf4, 0x21, 0x00


	//----- nvinfo : EIATTR_KPARAM_INFO
	.align		4
.L_20:
        /*0058*/ 	.byte	0x04, 0x17
        /*005a*/ 	.short	(.L_22 - .L_21)
.L_21:
        /*005c*/ 	.word	0x00000000
        /*0060*/ 	.short	0x0005
        /*0062*/ 	.short	0x0028
        /*0064*/ 	.byte	0x00, 0xf4, 0x21, 0x00


	//----- nvinfo : EIATTR_KPARAM_INFO
	.align		4
.L_22:
        /*0068*/ 	.byte	0x04, 0x17
        /*006a*/ 	.short	(.L_24 - .L_23)
.L_23:
        /*006c*/ 	.word	0x00000000
        /*0070*/ 	.short	0x0004
        /*0072*/ 	.short	0x0020
        /*0074*/ 	.byte	0x00, 0xf4, 0x21, 0x00


	//----- nvinfo : EIATTR_KPARAM_INFO
	.align		4
.L_24:
        /*0078*/ 	.byte	0x04, 0x17
        /*007a*/ 	.short	(.L_26 - .L_25)
.L_25:
        /*007c*/ 	.word	0x00000000
        /*0080*/ 	.short	0x0003
        /*0082*/ 	.short	0x0018
        /*0084*/ 	.byte	0x00, 0xf4, 0x21, 0x00


	//----- nvinfo : EIATTR_KPARAM_INFO
	.align		4
.L_26:
        /*0088*/ 	.byte	0x04, 0x17
        /*008a*/ 	.short	(.L_28 - .L_27)
.L_27:
        /*008c*/ 	.word	0x00000000
        /*0090*/ 	.short	0x0002
        /*0092*/ 	.short	0x0010
        /*0094*/ 	.byte	0x00, 0xf4, 0x21, 0x00


	//----- nvinfo : EIATTR_KPARAM_INFO
	.align		4
.L_28:
        /*0098*/ 	.byte	0x04, 0x17
        /*009a*/ 	.short	(.L_30 - .L_29)
.L_29:
        /*009c*/ 	.word	0x00000000
        /*00a0*/ 	.short	0x0001
        /*00a2*/ 	.short	0x0008
        /*00a4*/ 	.byte	0x00, 0xf4, 0x21, 0x00


	//----- nvinfo : EIATTR_KPARAM_INFO
	.align		4
.L_30:
        /*00a8*/ 	.byte	0x04, 0x17
        /*00aa*/ 	.short	(.L_32 - .L_31)
.L_31:
        /*00ac*/ 	.word	0x00000000
        /*00b0*/ 	.short	0x0000
        /*00b2*/ 	.short	0x0000
        /*00b4*/ 	.byte	0x00, 0xf4, 0x21, 0x00


	//----- nvinfo : EIATTR_SPARSE_MMA_MASK
	.align		4
.L_32:
        /*00b8*/ 	.byte	0x03, 0x50
        /*00ba*/ 	.short	0x0000


	//----- nvinfo : EIATTR_MAXREG_COUNT
	.align		4
        /*00bc*/ 	.byte	0x03, 0x1b
        /*00be*/ 	.short	0x00ff


	//----- nvinfo : EIATTR_EXIT_INSTR_OFFSETS
	.align		4
        /*00c0*/ 	.byte	0x04, 0x1c
        /*00c2*/ 	.short	(.L_34 - .L_33)


	//   ....[0]....
.L_33:
        /*00c4*/ 	.word	0x00000560


	//   ....[1]....
        /*00c8*/ 	.word	0x00000580


	//----- nvinfo : EIATTR_REQNTID
	.align		4
.L_34:
        /*00cc*/ 	.byte	0x04, 0x10
        /*00ce*/ 	.short	(.L_36 - .L_35)
.L_35:
        /*00d0*/ 	.word	0x00000080
        /*00d4*/ 	.word	0x00000001
        /*00d8*/ 	.word	0x00000001


	//----- nvinfo : EIATTR_CBANK_PARAM_SIZE
	.align		4
.L_36:
        /*00dc*/ 	.byte	0x03, 0x19
        /*00de*/ 	.short	0x0054


	//----- nvinfo : EIATTR_PARAM_CBANK
	.align		4
        /*00e0*/ 	.byte	0x04, 0x0a
        /*00e2*/ 	.short	(.L_38 - .L_37)
	.align		4
.L_37:
        /*00e4*/ 	.word	index@(.nv.constant0.triton_poi_fused__to_copy__unsafe_index_add_arange_clamp_floor_mul_rsub_sub_4)
        /*00e8*/ 	.short	0x0210
        /*00ea*/ 	.short	0x0054


	//----- nvinfo : EIATTR_SW_WAR
	.align		4
.L_38:
        /*00ec*/ 	.byte	0x04, 0x36
        /*00ee*/ 	.short	(.L_40 - .L_39)
.L_39:
        /*00f0*/ 	.word	0x00000008
.L_40:


//--------------------- .nv.callgraph             --------------------------
	.section	.nv.callgraph,"",@"SHT_CUDA_CALLGRAPH"
	.align	4
	.sectionentsize	8
	.align		4
        /*0000*/ 	.word	0x00000000
	.align		4
        /*0004*/ 	.word	0xffffffff
	.align		4
        /*0008*/ 	.word	0x00000000
	.align		4
        /*000c*/ 	.word	0xfffffffe
	.align		4
        /*0010*/ 	.word	0x00000000
	.align		4
        /*0014*/ 	.word	0xfffffffd
	.align		4
        /*0018*/ 	.word	0x00000000
	.align		4
        /*001c*/ 	.word	0xfffffffc


//--------------------- .nv.constant4             --------------------------
	.section	.nv.constant4,"a",@progbits
	.align	8
	.align		8
.nv.constant4:
        /*0000*/ 	.dword	_$_str


//--------------------- .text.triton_poi_fused__to_copy__unsafe_index_add_arange_clamp_floor_mul_rsub_sub_4 --------------------------
	.section	.text.triton_poi_fused__to_copy__unsafe_index_add_arange_clamp_floor_mul_rsub_sub_4,"ax",@progbits
	.align	128
        .global         triton_poi_fused__to_copy__unsafe_index_add_arange_clamp_floor_mul_rsub_sub_4
        .type           triton_poi_fused__to_copy__unsafe_index_add_arange_clamp_floor_mul_rsub_sub_4,@function
        .size           triton_poi_fused__to_copy__unsafe_index_add_arange_clamp_floor_mul_rsub_sub_4,(.L_x_1 - triton_poi_fused__to_copy__unsafe_index_add_arange_clamp_floor_mul_rsub_sub_4)
        .other          triton_poi_fused__to_copy__unsafe_index_add_arange_clamp_floor_mul_rsub_sub_4,@"STO_CUDA_ENTRY STV_DEFAULT"
triton_poi_fused__to_copy__unsafe_index_add_arange_clamp_floor_mul_rsub_sub_4:
.text.triton_poi_fused__to_copy__unsafe_index_add_arange_clamp_floor_mul_rsub_sub_4:
[----:B------:R-:W0:Y:S02]  /*0000*/  LDC R1, c[0x0][0x28] ;  /* 0x00000a00ff017b82 */ /* 0x000e240000000800 */
[----:B------:R-:W1:Y:S01]  /*0010*/  S2R R0, SR_TID.X ;  /* 0x0000000000007919 */ /* 0x000e620000002100 */
[----:B------:R-:W2:Y:S01]  /*0020*/  LDC.64 R4, c[0x0][0x228] ;  /* 0x00008a00ff047b82 */ /* 0x000ea20000000a00 */
[----:B------:R-:W-:Y:S01]  /*0030*/  ULDC.64 UR4, c[0x0][0x208] ;  /* 0x0000820000047ab9 */ /* 0x000fe20000000a00 */
[----:B------:R-:W3:Y:S01]  /*0040*/  S2R R3, SR_CTAID.X ;  /* 0x0000000000037919 */ /* 0x000ee20000002500 */
[----:B-1----:R-:W-:Y:S02]  /*0050*/  LOP3.LUT R0, R0, 0x7f, RZ, 0xc0, !PT ;  /* 0x0000007f00007812 */ /* 0x002fe400078ec0ff */
[----:B---3--:R-:W-:Y:S02]  /*0060*/  SHF.R.S32.HI R2, RZ, 0x18, R3 ;  /* 0x00000018ff027819 */ /* 0x008fe40000011403 */
[----:B------:R-:W-:Y:S02]  /*0070*/  LEA R0, R3, R0, 0x7 ;  /* 0x0000000003007211 */ /* 0x000fe400078e38ff */
[----:B------:R-:W-:Y:S01]  /*0080*/  SGXT R3, R2, 0x1 ;  /* 0x000000010203781a */ /* 0x000fe20000000200 */
[----:B------:R-:W-:Y:S01]  /*0090*/  HFMA2.MMA R2, -RZ, RZ, 0, 0 ;  /* 0x00000000ff027435 */ /* 0x000fe200000001ff */
[----:B------:R-:W-:-:S02]  /*00a0*/  ISETP.GE.AND P0, PT, R0, 0x400, PT ;  /* 0x000004000000780c */ /* 0x000fc40003f06270 */
[----:B------:R-:W-:-:S04]  /*00b0*/  LEA.HI R3, R3, R0, RZ, 0x8 ;  /* 0x0000000003037211 */ /* 0x000fc800078f40ff */
[----:B------:R-:W-:-:S05]  /*00c0*/  SHF.R.S32.HI R3, RZ, 0x8, R3 ;  /* 0x00000008ff037819 */ /* 0x000fca0000011403 */
[----:B--2---:R-:W-:-:S05]  /*00d0*/  IMAD.WIDE R4, R3, 0x4, R4 ;  /* 0x0000000403047825 */ /* 0x004fca00078e0204 */
[----:B------:R1:W2:Y:S01]  /*00e0*/  @!P0 LDG.E.EL R2, desc[UR4][R4.64+0x10] ;  /* 0x0000100404028981 */ /* 0x0002a2000c2e1900 */
[----:B------:R-:W-:Y:S02]  /*00f0*/  SHF.R.S32.HI R3, RZ, 0x1f, R0 ;  /* 0x0000001fff037819 */ /* 0x000fe40000011400 */
[----:B------:R-:W-:Y:S02]  /*0100*/  MOV R8, 0x3d7e68f2 ;  /* 0x3d7e68f200087802 */ /* 0x000fe40000000f00 */
[----:B------:R-:W-:-:S04]  /*0110*/  LEA.HI R3, R3, R0, RZ, 0x4 ;  /* 0x0000000003037211 */ /* 0x000fc800078f20ff */
[----:B------:R-:W-:Y:S02]  /*0120*/  LOP3.LUT R7, R3, 0xfffffff0, RZ, 0xc0, !PT ;  /* 0xfffffff003077812 */ /* 0x000fe400078ec0ff */
[----:B------:R-:W-:Y:S02]  /*0130*/  SHF.R.S32.HI R3, RZ, 0x4, R3 ;  /* 0x00000004ff037819 */ /* 0x000fe40000011403 */
[----:B------:R-:W-:Y:S02]  /*0140*/  IADD3 R7, R0, -R7, RZ ;  /* 0x8000000700077210 */ /* 0x000fe40007ffe0ff */
[----:B------:R-:W-:Y:S02]  /*0150*/  LEA.HI R6, R3, R3, RZ, 0x4 ;  /* 0x0000000303067211 */ /* 0x000fe400078f20ff */
[----:B------:R-:W-:Y:S02]  /*0160*/  I2FP.F32.S32 R7, R7 ;  /* 0x0000000700077245 */ /* 0x000fe40000201400 */
[----:B------:R-:W-:-:S03]  /*0170*/  LOP3.LUT R6, R6, 0xfffffff0, RZ, 0xc0, !PT ;  /* 0xfffffff006067812 */ /* 0x000fc600078ec0ff */
[----:B------:R-:W-:Y:S01]  /*0180*/  FADD R7, R7, 0.5 ;  /* 0x3f00000007077421 */ /* 0x000fe20000000000 */
[----:B------:R-:W-:Y:S02]  /*0190*/  IADD3 R6, R3, -R6, RZ ;  /* 0x8000000603067210 */ /* 0x000fe40007ffe0ff */
[----:B------:R-:W-:Y:S01]  /*01a0*/  MOV R3, 0x3f400000 ;  /* 0x3f40000000037802 */ /* 0x000fe20000000f00 */
[----:B------:R-:W-:Y:S01]  /*01b0*/  FFMA R7, R7, R8, -0.5 ;  /* 0xbf00000007077423 */ /* 0x000fe20000000008 */
[----:B------:R-:W-:-:S03]  /*01c0*/  I2FP.F32.S32 R6, R6 ;  /* 0x0000000600067245 */ /* 0x000fc60000201400 */
[----:B-1----:R-:W1:Y:S02]  /*01d0*/  FRND.FTZ.FLOOR R4, R7 ;  /* 0x0000000700047307 */ /* 0x002e640000215000 */
[----:B------:R-:W-:-:S04]  /*01e0*/  FADD R6, R6, 0.5 ;  /* 0x3f00000006067421 */ /* 0x000fc80000000000 */
[----:B------:R-:W-:-:S04]  /*01f0*/  FFMA R5, R6, R8, -0.5 ;  /* 0xbf00000006057423 */ /* 0x000fc80000000008 */
[----:B------:R-:W3:Y:S01]  /*0200*/  FRND.FTZ.FLOOR R6, R5 ;  /* 0x0000000500067307 */ /* 0x000ee20000215000 */
[----:B-1----:R-:W-:Y:S01]  /*0210*/  FADD R4, R7, -R4 ;  /* 0x8000000407047221 */ /* 0x002fe20000000000 */
[----:B------:R-:W-:-:S04]  /*0220*/  HFMA2.MMA R7, -RZ, RZ, 1.90625, 0 ;  /* 0x3fa00000ff077435 */ /* 0x000fc800000001ff */
[----:B------:R-:W-:-:S04]  /*0230*/  FSETP.GTU.AND P1, PT, R4, RZ, PT ;  /* 0x000000ff0400720b */ /* 0x000fc80003f2c000 */
[----:B------:R-:W-:Y:S01]  /*0240*/  FSEL R4, R4, RZ, P1 ;  /* 0x000000ff04047208 */ /* 0x000fe20000800000 */
[----:B---3--:R-:W-:-:S03]  /*0250*/  FADD R6, R5, -R6 ;  /* 0x8000000605067221 */ /* 0x008fc60000000000 */
[C---:B------:R-:W-:Y:S02]  /*0260*/  FSETP.GEU.AND P2, PT, R4.reuse, 1, PT ;  /* 0x3f8000000400780b */ /* 0x040fe40003f4e000 */
[----:B------:R-:W-:Y:S02]  /*0270*/  FSETP.NAN.AND P1, PT, R4, R4, PT ;  /* 0x000000040400720b */ /* 0x000fe40003f28000 */
[----:B------:R-:W-:-:S04]  /*0280*/  FSETP.GTU.AND P3, PT, R6, RZ, PT ;  /* 0x000000ff0600720b */ /* 0x000fc80003f6c000 */
[----:B------:R-:W-:-:S05]  /*0290*/  FSEL R6, R6, RZ, P3 ;  /* 0x000000ff06067208 */ /* 0x000fca0001800000 */
[----:B------:R-:W-:Y:S02]  /*02a0*/  @P2 FSEL R4, R4, 1, P1 ;  /* 0x3f80000004042808 */ /* 0x000fe40000800000 */
[C---:B------:R-:W-:Y:S02]  /*02b0*/  FSETP.GEU.AND P2, PT, R6.reuse, 1, PT ;  /* 0x3f8000000600780b */ /* 0x040fe40003f4e000 */
[----:B------:R-:W-:Y:S01]  /*02c0*/  FSETP.NAN.AND P1, PT, R6, R6, PT ;  /* 0x000000060600720b */ /* 0x000fe20003f28000 */
[C---:B------:R-:W-:Y:S01]  /*02d0*/  FFMA R5, R4.reuse, R7, -2.25 ;  /* 0xc010000004057423 */ /* 0x040fe20000000007 */
[C---:B------:R-:W-:Y:S01]  /*02e0*/  FADD R8, R4.reuse, 1 ;  /* 0x3f80000004087421 */ /* 0x040fe20000000000 */
[C---:B------:R-:W-:Y:S01]  /*02f0*/  FADD R12, -R4.reuse, 2 ;  /* 0x40000000040c7421 */ /* 0x040fe20000000100 */
[C---:B------:R-:W-:Y:S01]  /*0300*/  FADD R10, -R4.reuse, 1 ;  /* 0x3f800000040a7421 */ /* 0x040fe20000000100 */
[----:B------:R-:W-:Y:S01]  /*0310*/  FMUL R9, R4, R5 ;  /* 0x0000000504097220 */ /* 0x000fe20000400000 */
[-C--:B------:R-:W-:Y:S01]  /*0320*/  FFMA R5, R8, -R3.reuse, 3.75 ;  /* 0x4070000008057423 */ /* 0x080fe20000000803 */
[----:B------:R-:W-:-:S02]  /*0330*/  FFMA R13, R12, -R3, 3.75 ;  /* 0x407000000c0d7423 */ /* 0x000fc40000000803 */
[----:B------:R-:W-:Y:S01]  /*0340*/  FFMA R11, R4, R9, 1 ;  /* 0x3f800000040b7423 */ /* 0x000fe20000000009 */
[----:B------:R-:W-:Y:S01]  /*0350*/  FFMA R5, R8, R5, -6 ;  /* 0xc0c0000008057423 */ /* 0x000fe20000000005 */
[----:B------:R-:W-:Y:S01]  /*0360*/  FFMA R9, R10, R7, -2.25 ;  /* 0xc01000000a097423 */ /* 0x000fe20000000007 */
[----:B------:R-:W-:Y:S01]  /*0370*/  @P2 FSEL R6, R6, 1, P1 ;  /* 0x3f80000006062808 */ /* 0x000fe20000800000 */
[----:B------:R-:W-:Y:S01]  /*0380*/  FFMA R13, R12, R13, -6 ;  /* 0xc0c000000c0d7423 */ /* 0x000fe2000000000d */
[----:B------:R-:W-:Y:S01]  /*0390*/  FFMA R5, R8, R5, 3 ;  /* 0x4040000008057423 */ /* 0x000fe20000000005 */
[----:B------:R-:W-:Y:S02]  /*03a0*/  FMUL R9, R10, R9 ;  /* 0x000000090a097220 */ /* 0x000fe40000400000 */
[----:B------:R-:W-:Y:S01]  /*03b0*/  FFMA R12, R12, R13, 3 ;  /* 0x404000000c0c7423 */ /* 0x000fe2000000000d */
[----:B------:R-:W-:Y:S01]  /*03c0*/  FFMA R13, R6, R7, -2.25 ;  /* 0xc0100000060d7423 */ /* 0x000fe20000000007 */
[----:B------:R-:W-:Y:S01]  /*03d0*/  FFMA R9, R10, R9, 1 ;  /* 0x3f8000000a097423 */ /* 0x000fe20000000009 */
[C---:B------:R-:W-:Y:S01]  /*03e0*/  FADD R10, R6.reuse, 1 ;  /* 0x3f800000060a7421 */ /* 0x040fe20000000000 */
[C---:B------:R-:W-:Y:S01]  /*03f0*/  FADD R14, -R6.reuse, 1 ;  /* 0x3f800000060e7421 */ /* 0x040fe20000000100 */
[----:B------:R-:W-:-:S03]  /*0400*/  FMUL R13, R6, R13 ;  /* 0x0000000d060d7220 */ /* 0x000fc60000400000 */
[----:B------:R-:W-:Y:S01]  /*0410*/  FFMA R7, R14, R7, -2.25 ;  /* 0xc01000000e077423 */ /* 0x000fe20000000007 */
[C---:B------:R-:W-:Y:S01]  /*0420*/  FFMA R13, R6.reuse, R13, 1 ;  /* 0x3f800000060d7423 */ /* 0x040fe2000000000d */
[----:B------:R-:W-:Y:S02]  /*0430*/  FADD R6, -R6, 2 ;  /* 0x4000000006067421 */ /* 0x000fe40000000100 */
[----:B------:R-:W-:-:S04]  /*0440*/  FMUL R7, R14, R7 ;  /* 0x000000070e077220 */ /* 0x000fc80000400000 */
[----:B------:R-:W-:Y:S01]  /*0450*/  FFMA R7, R14, R7, 1 ;  /* 0x3f8000000e077423 */ /* 0x000fe20000000007 */
[-C--:B--2---:R-:W-:Y:S01]  /*0460*/  FMUL R4, R11, R2.reuse ;  /* 0x000000020b047220 */ /* 0x084fe20000400000 */
[-C--:B------:R-:W-:Y:S01]  /*0470*/  FFMA R11, R10, -R3.reuse, 3.75 ;  /* 0x407000000a0b7423 */ /* 0x080fe20000000803 */
[----:B------:R-:W-:Y:S02]  /*0480*/  FFMA R3, R6, -R3, 3.75 ;  /* 0x4070000006037423 */ /* 0x000fe40000000803 */
[-C--:B------:R-:W-:Y:S01]  /*0490*/  FFMA R8, R5, R2.reuse, R4 ;  /* 0x0000000205087223 */ /* 0x080fe20000000004 */
[----:B------:R-:W-:Y:S01]  /*04a0*/  FFMA R11, R10, R11, -6 ;  /* 0xc0c000000a0b7423 */ /* 0x000fe2000000000b */
[----:B------:R-:W1:Y:S01]  /*04b0*/  LDC.64 R4, c[0x0][0x210] ;  /* 0x00008400ff047b82 */ /* 0x000e620000000a00 */
[----:B------:R-:W-:Y:S01]  /*04c0*/  FFMA R3, R6, R3, -6 ;  /* 0xc0c0000006037423 */ /* 0x000fe20000000003 */
[----:B------:R-:W-:Y:S01]  /*04d0*/  FFMA R9, R9, R2, R8 ;  /* 0x0000000209097223 */ /* 0x000fe20000000008 */
[----:B------:R-:W-:-:S02]  /*04e0*/  FFMA R11, R10, R11, 3 ;  /* 0x404000000a0b7423 */ /* 0x000fc4000000000b */
[----:B------:R-:W-:Y:S01]  /*04f0*/  FFMA R6, R6, R3, 3 ;  /* 0x4040000006067423 */ /* 0x000fe20000000003 */
[----:B------:R-:W-:-:S04]  /*0500*/  FFMA R12, R12, R2, R9 ;  /* 0x000000020c0c7223 */ /* 0x000fc80000000009 */
[----:B------:R-:W-:-:S04]  /*0510*/  FMUL R2, R12, R13 ;  /* 0x0000000d0c027220 */ /* 0x000fc80000400000 */
[----:B------:R-:W-:-:S04]  /*0520*/  FFMA R11, R11, R12, R2 ;  /* 0x0000000c0b0b7223 */ /* 0x000fc80000000002 */
[----:B------:R-:W-:-:S04]  /*0530*/  FFMA R7, R12, R7, R11 ;  /* 0x000000070c077223 */ /* 0x000fc8000000000b */
[----:B------:R-:W-:Y:S01]  /*0540*/  FFMA R7, R12, R6, R7 ;  /* 0x000000060c077223 */ /* 0x000fe20000000007 */
[----:B-1----:R-:W-:Y:S01]  /*0550*/  IMAD.WIDE R4, R0, 0x4, R4 ;  /* 0x0000000400047825 */ /* 0x002fe200078e0204 */
[----:B------:R-:W-:Y:S06]  /*0560*/  @P0 EXIT ;  /* 0x000000000000094d */ /* 0x000fec0003800000 */
[----:B------:R-:W-:Y:S01]  /*0570*/  STG.E desc[UR4][R4.64], R7 ;  /* 0x0000000704007986 */ /* 0x000fe2000c101904 */
[----:B------:R-:W-:Y:S05]  /*0580*/  EXIT ;  /* 0x000000000000794d */ /* 0x000fea0003800000 */
.L_x_0:
[----:B------:R-:W-:-:S00]  /*0590*/  BRA `(.L_x_0) ;  /* 0xfffffffc00fc7947 */ /* 0x000fc0000383ffff */
[----:B------:R-:W-:-:S00]  /*05a0*/  NOP ;  /* 0x0000000000007918 */ /* 0x000fc00000000000 */
        /* <DEDUP_REMOVED lines=13> */
.L_x_1:


//--------------------- .nv.global.init           --------------------------
	.section	.nv.global.init,"aw",@progbits
.nv.global.init:
	.type		_$_str,@object
	.size		_$_str,(.L_0 - _$_str)
_$_str:
        /*0000*/ 	.byte	0x5f, 0x5f, 0x43, 0x55, 0x44, 0x41, 0x5f, 0x46, 0x54, 0x5a, 0x00
.L_0:


//--------------------- .nv.constant0.triton_poi_fused__to_copy__unsafe_index_add_arange_clamp_floor_mul_rsub_sub_4 --------------------------
	.section	.nv.constant0.triton_poi_fused__to_copy__unsafe_index_add_arange_clamp_floor_mul_rsub_sub_4,"a",@progbits
	.sectionflags	@""
	.align	4
.nv.constant0.triton_poi_fused__to_copy__unsafe_index_add_arange_clamp_floor_mul_rsub_sub_4:
	.zero		612
